	.headerflags	@"EF_CUDA_TEXMODE_UNIFIED EF_CUDA_64BIT_ADDRESS EF_CUDA_ACCELERATORS EF_CUDA_SM90 EF_CUDA_VIRTUAL_SM(EF_CUDA_SM90)"
	.elftype	@"ET_EXEC"


//--------------------- .nv.info                  --------------------------
	.section	.nv.info,"",@"SHT_CUDA_INFO"
	.align	4


	//----- nvinfo : EIATTR_REGCOUNT
	.align		4
        /*0000*/ 	.byte	0x04, 0x2f
        /*0002*/ 	.short	(.L_1 - .L_0)
	.align		4
.L_0:
        /*0004*/ 	.word	index@(triton_poi_fused_9)
        /*0008*/ 	.word	0x0000001c


	//----- nvinfo : EIATTR_MIN_STACK_SIZE
	.align		4
.L_1:
        /*000c*/ 	.byte	0x04, 0x12
        /*000e*/ 	.short	(.L_3 - .L_2)
	.align		4
.L_2:
        /*0010*/ 	.word	index@(triton_poi_fused_9)
        /*0014*/ 	.word	0x00000000


	//----- nvinfo : EIATTR_FRAME_SIZE
	.align		4
.L_3:
        /*0018*/ 	.byte	0x04, 0x11
        /*001a*/ 	.short	(.L_5 - .L_4)
	.align		4
.L_4:
        /*001c*/ 	.word	index@(triton_poi_fused_9)
        /*0020*/ 	.word	0x00000000


	//----- nvinfo : EIATTR_MIN_STACK_SIZE
	.align		4
.L_5:
        /*0024*/ 	.byte	0x04, 0x12
        /*0026*/ 	.short	(.L_7 - .L_6)
	.align		4
.L_6:
        /*0028*/ 	.word	index@(triton_poi_fused_9)
        /*002c*/ 	.word	0x00000000
.L_7:


//--------------------- .nv.info.triton_poi_fused_9 --------------------------
	.section	.nv.info.triton_poi_fused_9,"",@"SHT_CUDA_INFO"
	.sectionflags	@""
	.align	4


	//----- nvinfo : EIATTR_CUDA_API_VERSION
	.align		4
        /*0000*/ 	.byte	0x04, 0x37
        /*0002*/ 	.short	(.L_9 - .L_8)
.L_8:
        /*0004*/ 	.word	0x0000007c


	//----- nvinfo : EIATTR_KPARAM_INFO
	.align		4
.L_9:
        /*0008*/ 	.byte	0x04, 0x17
        /*000a*/ 	.short	(.L_11 - .L_10)
.L_10:
        /*000c*/ 	.word	0x00000000
        /*0010*/ 	.short	0x0003
        /*0012*/ 	.short	0x0014
        /*0014*/ 	.byte	0x00, 0xf0, 0x11, 0x00


	//----- nvinfo : EIATTR_KPARAM_INFO
	.align		4
.L_11:
        /*0018*/ 	.byte	0x04, 0x17
        /*001a*/ 	.short	(.L_13 - .L_12)
.L_12:
        /*001c*/ 	.word	0x00000000
        /*0020*/ 	.short	0x0002
        /*0022*/ 	.short	0x0010
        /*0024*/ 	.byte	0x00, 0xf0, 0x11, 0x00


	//----- nvinfo : EIATTR_KPARAM_INFO
	.align		4
.L_13:
        /*0028*/ 	.byte	0x04, 0x17
        /*002a*/ 	.short	(.L_15 - .L_14)
.L_14:
        /*002c*/ 	.word	0x00000000
        /*0030*/ 	.short	0x0001
        /*0032*/ 	.short	0x0008
        /*0034*/ 	.byte	0x00, 0xf4, 0x21, 0x00


	//----- nvinfo : EIATTR_KPARAM_INFO
	.align		4
.L_15:
        /*0038*/ 	.byte	0x04, 0x17
        /*003a*/ 	.short	(.L_17 - .L_16)
.L_16:
        /*003c*/ 	.word	0x00000000
        /*0040*/ 	.short	0x0000
        /*0042*/ 	.short	0x0000
        /*0044*/ 	.byte	0x00, 0xf4, 0x21, 0x00


	//----- nvinfo : EIATTR_SPARSE_MMA_MASK
	.align		4
.L_17:
        /*0048*/ 	.byte	0x03, 0x50
        /*004a*/ 	.short	0x0000


	//----- nvinfo : EIATTR_MAXREG_COUNT
	.align		4
        /*004c*/ 	.byte	0x03, 0x1b
        /*004e*/ 	.short	0x00ff


	//----- nvinfo : EIATTR_EXIT_INSTR_OFFSETS
	.align		4
        /*0050*/ 	.byte	0x04, 0x1c
        /*0052*/ 	.short	(.L_19 - .L_18)


	//   ....[0]....
.L_18:
        /*0054*/ 	.word	0x000006d0


	//   ....[1]....
        /*0058*/ 	.word	0x00000720


	//----- nvinfo : EIATTR_REQNTID
	.align		4
.L_19:
        /*005c*/ 	.byte	0x04, 0x10
        /*005e*/ 	.short	(.L_21 - .L_20)
.L_20:
        /*0060*/ 	.word	0x00000100
        /*0064*/ 	.word	0x00000001
        /*0068*/ 	.word	0x00000001


	//----- nvinfo : EIATTR_CBANK_PARAM_SIZE
	.align		4
.L_21:
        /*006c*/ 	.byte	0x03, 0x19
        /*006e*/ 	.short	0x0018


	//----- nvinfo : EIATTR_PARAM_CBANK
	.align		4
        /*0070*/ 	.byte	0x04, 0x0a
        /*0072*/ 	.short	(.L_23 - .L_22)
	.align		4
.L_22:
        /*0074*/ 	.word	index@(.nv.constant0.triton_poi_fused_9)
        /*0078*/ 	.short	0x0210
        /*007a*/ 	.short	0x0018


	//----- nvinfo : EIATTR_SW_WAR
	.align		4
.L_23:
        /*007c*/ 	.byte	0x04, 0x36
        /*007e*/ 	.short	(.L_25 - .L_24)
.L_24:
        /*0080*/ 	.word	0x00000008
.L_25:


//--------------------- .nv.callgraph             --------------------------
	.section	.nv.callgraph,"",@"SHT_CUDA_CALLGRAPH"
	.align	4
	.sectionentsize	8
	.align		4
        /*0000*/ 	.word	0x00000000
	.align		4
        /*0004*/ 	.word	0xffffffff
	.align		4
        /*0008*/ 	.word	0x00000000
	.align		4
        /*000c*/ 	.word	0xfffffffe
	.align		4
        /*0010*/ 	.word	0x00000000
	.align		4
        /*0014*/ 	.word	0xfffffffd
	.align		4
        /*0018*/ 	.word	0x00000000
	.align		4
        /*001c*/ 	.word	0xfffffffc


//--------------------- .text.triton_poi_fused_9  --------------------------
	.section	.text.triton_poi_fused_9,"ax",@progbits
	.sectionflags	@"SHF_BARRIERS=1"
	.align	128
        .global         triton_poi_fused_9
        .type           triton_poi_fused_9,@function
        .size           triton_poi_fused_9,(.L_x_1 - triton_poi_fused_9)
        .other          triton_poi_fused_9,@"STO_CUDA_ENTRY STV_DEFAULT"
triton_poi_fused_9:
.text.triton_poi_fused_9:
[----:B------:R-:W0:Y:S01]  /*0000*/  LDC R1, c[0x0][0x28] ;  /* 0x00000a00ff017b82 */ /* 0x000e220000000800 */
[----:B------:R-:W1:Y:S07]  /*0010*/  S2R R14, SR_CTAID.Z ;  /* 0x00000000000e7919 */ /* 0x000e6e0000002700 */
[----:B------:R-:W1:Y:S01]  /*0020*/  S2UR UR4, SR_CTAID.Y ;  /* 0x00000000000479c3 */ /* 0x000e620000002600 */
[----:B------:R-:W-:Y:S01]  /*0030*/  CS2R R18, SRZ ;  /* 0x0000000000127805 */ /* 0x000fe2000001ff00 */
[----:B------:R-:W-:Y:S01]  /*0040*/  ULDC.64 UR6, c[0x0][0x208] ;  /* 0x0000820000067ab9 */ /* 0x000fe20000000a00 */
[----:B------:R-:W2:Y:S01]  /*0050*/  S2R R15, SR_TID.X ;  /* 0x00000000000f7919 */ /* 0x000ea20000002100 */
[----:B------:R-:W3:Y:S04]  /*0060*/  S2R R0, SR_CTAID.X ;  /* 0x0000000000007919 */ /* 0x000ee80000002500 */
[----:B------:R-:W1:Y:S08]  /*0070*/  LDC R3, c[0x0][0x10] ;  /* 0x00000400ff037b82 */ /* 0x000e700000000800 */
[----:B------:R-:W4:Y:S01]  /*0080*/  LDC.64 R16, c[0x0][0x210] ;  /* 0x00008400ff107b82 */ /* 0x000f220000000a00 */
[----:B-1----:R-:W-:Y:S01]  /*0090*/  IMAD R14, R14, R3, UR4 ;  /* 0x000000040e0e7e24 */ /* 0x002fe2000f8e0203 */
[----:B--2---:R-:W-:-:S03]  /*00a0*/  SHF.R.U32.HI R5, RZ, 0x5, R15 ;  /* 0x00000005ff057819 */ /* 0x004fc6000001160f */
[----:B------:R-:W-:Y:S02]  /*00b0*/  IMAD.SHL.U32 R14, R14, 0x40, RZ ;  /* 0x000000400e0e7824 */ /* 0x000fe400078e00ff */
[----:B---3--:R-:W-:Y:S01]  /*00c0*/  IMAD.SHL.U32 R0, R0, 0x20, RZ ;  /* 0x0000002000007824 */ /* 0x008fe200078e00ff */
[----:B------:R-:W-:-:S04]  /*00d0*/  SGXT.U32 R5, R5, 0x3 ;  /* 0x000000030505781a */ /* 0x000fc80000000000 */
[----:B------:R-:W-:Y:S02]  /*00e0*/  LOP3.LUT R3, R0, 0x1f, R15, 0xf8, !PT ;  /* 0x0000001f00037812 */ /* 0x000fe400078ef80f */
[----:B------:R-:W-:Y:S02]  /*00f0*/  LOP3.LUT R2, R14, R5, RZ, 0xfc, !PT ;  /* 0x000000050e027212 */ /* 0x000fe400078efcff */
[----:B------:R-:W-:Y:S02]  /*0100*/  ISETP.GE.AND P0, PT, R3, 0x31, PT ;  /* 0x000000310300780c */ /* 0x000fe40003f06270 */
[----:B------:R-:W-:Y:S01]  /*0110*/  LOP3.LUT R4, R14, 0x8, R5, 0xfe, !PT ;  /* 0x000000080e047812 */ /* 0x000fe200078efe05 */
[C---:B------:R-:W-:Y:S01]  /*0120*/  IMAD R7, R2.reuse, 0x31, R3 ;  /* 0x0000003102077824 */ /* 0x040fe200078e0203 */
[----:B------:R-:W-:Y:S02]  /*0130*/  ISETP.LT.AND P1, PT, R2, 0x200000, !P0 ;  /* 0x002000000200780c */ /* 0x000fe40004721270 */
[----:B------:R-:W-:Y:S01]  /*0140*/  ISETP.LT.AND P2, PT, R4, 0x200000, !P0 ;  /* 0x002000000400780c */ /* 0x000fe20004741270 */
[----:B------:R-:W-:Y:S01]  /*0150*/  VIADD R3, R7, 0x188 ;  /* 0x0000018807037836 */ /* 0x000fe20000000000 */
[----:B------:R-:W-:-:S02]  /*0160*/  LOP3.LUT R2, R14, 0x10, R5, 0xfe, !PT ;  /* 0x000000100e027812 */ /* 0x000fc400078efe05 */
[----:B------:R-:W-:Y:S02]  /*0170*/  LOP3.LUT R4, R14, 0x18, R5, 0xfe, !PT ;  /* 0x000000180e047812 */ /* 0x000fe400078efe05 */
[----:B------:R-:W-:Y:S02]  /*0180*/  LOP3.LUT R6, R14, 0x20, R5, 0xfe, !PT ;  /* 0x000000200e067812 */ /* 0x000fe400078efe05 */
[----:B------:R-:W-:Y:S01]  /*0190*/  ISETP.LT.AND P6, PT, R2, 0x200000, !P0 ;  /* 0x002000000200780c */ /* 0x000fe200047c1270 */
[----:B----4-:R-:W-:Y:S01]  /*01a0*/  IMAD.WIDE R2, R3, 0x4, R16 ;  /* 0x0000000403027825 */ /* 0x010fe200078e0210 */
[----:B------:R-:W-:Y:S02]  /*01b0*/  ISETP.LT.AND P5, PT, R4, 0x200000, !P0 ;  /* 0x002000000400780c */ /* 0x000fe400047a1270 */
[----:B------:R-:W-:Y:S02]  /*01c0*/  ISETP.LT.AND P4, PT, R6, 0x200000, !P0 ;  /* 0x002000000600780c */ /* 0x000fe40004781270 */
[----:B------:R-:W-:Y:S01]  /*01d0*/  LOP3.LUT R4, R14, 0x28, R5, 0xfe, !PT ;  /* 0x000000280e047812 */ /* 0x000fe200078efe05 */
[----:B------:R1:W2:Y:S01]  /*01e0*/  @P2 LDG.E.EL R18, desc[UR6][R2.64] ;  /* 0x0000000602122981 */ /* 0x0002a2000c2e1900 */
[----:B------:R-:W-:-:S02]  /*01f0*/  LOP3.LUT R6, R14, 0x30, R5, 0xfe, !PT ;  /* 0x000000300e067812 */ /* 0x000fc400078efe05 */
[----:B------:R-:W-:Y:S02]  /*0200*/  LOP3.LUT R5, R14, 0x38, R5, 0xfe, !PT ;  /* 0x000000380e057812 */ /* 0x000fe400078efe05 */
[----:B------:R-:W-:Y:S02]  /*0210*/  ISETP.LT.AND P3, PT, R4, 0x200000, !P0 ;  /* 0x002000000400780c */ /* 0x000fe40004761270 */
[----:B------:R-:W-:Y:S01]  /*0220*/  ISETP.LT.AND P2, PT, R6, 0x200000, !P0 ;  /* 0x002000000600780c */ /* 0x000fe20004741270 */
[----:B------:R-:W-:Y:S01]  /*0230*/  VIADD R13, R7, 0x310 ;  /* 0x00000310070d7836 */ /* 0x000fe20000000000 */
[----:B------:R-:W-:Y:S01]  /*0240*/  ISETP.LT.AND P0, PT, R5, 0x200000, !P0 ;  /* 0x002000000500780c */ /* 0x000fe20004701270 */
[C---:B------:R-:W-:Y:S02]  /*0250*/  VIADD R11, R7.reuse, 0x498 ;  /* 0x00000498070b7836 */ /* 0x040fe40000000000 */
[C---:B------:R-:W-:Y:S02]  /*0260*/  VIADD R9, R7.reuse, 0x620 ;  /* 0x0000062007097836 */ /* 0x040fe40000000000 */
[----:B------:R-:W-:-:S02]  /*0270*/  VIADD R5, R7, 0x7a8 ;  /* 0x000007a807057836 */ /* 0x000fc40000000000 */
[C---:B------:R-:W-:Y:S02]  /*0280*/  VIADD R21, R7.reuse, 0x930 ;  /* 0x0000093007157836 */ /* 0x040fe40000000000 */
[C---:B------:R-:W-:Y:S02]  /*0290*/  VIADD R23, R7.reuse, 0xab8 ;  /* 0x00000ab807177836 */ /* 0x040fe40000000000 */
[----:B------:R-:W-:Y:S01]  /*02a0*/  IMAD.WIDE R6, R7, 0x4, R16 ;  /* 0x0000000407067825 */ /* 0x000fe200078e0210 */
[----:B------:R-:W-:-:S03]  /*02b0*/  CS2R R24, SRZ ;  /* 0x0000000000187805 */ /* 0x000fc6000001ff00 */
[----:B------:R-:W-:-:S03]  /*02c0*/  IMAD.WIDE R12, R13, 0x4, R16 ;  /* 0x000000040d0c7825 */ /* 0x000fc600078e0210 */
[----:B------:R-:W3:Y:S01]  /*02d0*/  @P1 LDG.E.EL R24, desc[UR6][R6.64] ;  /* 0x0000000606181981 */ /* 0x000ee2000c2e1900 */
[----:B------:R-:W-:-:S03]  /*02e0*/  IMAD.WIDE R10, R11, 0x4, R16 ;  /* 0x000000040b0a7825 */ /* 0x000fc600078e0210 */
[----:B------:R4:W5:Y:S01]  /*02f0*/  @P6 LDG.E.EL R19, desc[UR6][R12.64] ;  /* 0x000000060c136981 */ /* 0x000962000c2e1900 */
[----:B------:R-:W-:-:S04]  /*0300*/  IMAD.WIDE R8, R9, 0x4, R16 ;  /* 0x0000000409087825 */ /* 0x000fc800078e0210 */
[----:B------:R-:W-:-:S04]  /*0310*/  IMAD.WIDE R4, R5, 0x4, R16 ;  /* 0x0000000405047825 */ /* 0x000fc800078e0210 */
[----:B-1----:R-:W-:Y:S01]  /*0320*/  IMAD.WIDE R2, R21, 0x4, R16 ;  /* 0x0000000415027825 */ /* 0x002fe200078e0210 */
[----:B------:R-:W-:-:S03]  /*0330*/  CS2R R20, SRZ ;  /* 0x0000000000147805 */ /* 0x000fc6000001ff00 */
[----:B------:R-:W-:Y:S01]  /*0340*/  IMAD.WIDE R16, R23, 0x4, R16 ;  /* 0x0000000417107825 */ /* 0x000fe200078e0210 */
[----:B------:R-:W-:Y:S02]  /*0350*/  CS2R R22, SRZ ;  /* 0x0000000000167805 */ /* 0x000fe4000001ff00 */
[----:B------:R-:W5:Y:S04]  /*0360*/  @P5 LDG.E.EL R20, desc[UR6][R10.64] ;  /* 0x000000060a145981 */ /* 0x000f68000c2e1900 */
[----:B------:R1:W5:Y:S04]  /*0370*/  @P4 LDG.E.EL R21, desc[UR6][R8.64] ;  /* 0x0000000608154981 */ /* 0x000368000c2e1900 */
[----:B------:R-:W5:Y:S04]  /*0380*/  @P3 LDG.E.EL R23, desc[UR6][R4.64] ;  /* 0x0000000604173981 */ /* 0x000f68000c2e1900 */
[----:B------:R1:W5:Y:S04]  /*0390*/  @P2 LDG.E.EL R22, desc[UR6][R2.64] ;  /* 0x0000000602162981 */ /* 0x000368000c2e1900 */
[----:B------:R-:W5:Y:S01]  /*03a0*/  @P0 LDG.E.EL R25, desc[UR6][R16.64] ;  /* 0x0000000610190981 */ /* 0x000f62000c2e1900 */
[----:B----4-:R-:W1:Y:S01]  /*03b0*/  S2R R13, SR_TID.X ;  /* 0x00000000000d7919 */ /* 0x010e620000002100 */
[----:B------:R-:W4:Y:S01]  /*03c0*/  S2UR UR5, SR_CgaCtaId ;  /* 0x00000000000579c3 */ /* 0x000f220000008800 */
[----:B------:R-:W-:-:S02]  /*03d0*/  UMOV UR4, 0x400 ;  /* 0x0000040000047882 */ /* 0x000fc40000000000 */
[----:B----4-:R-:W-:Y:S01]  /*03e0*/  UPRMT UR4, UR5, 0x654, UR4 ;  /* 0x0000065405047896 */ /* 0x010fe20008000004 */
[----:B01----:R-:W-:Y:S01]  /*03f0*/  IMAD.SHL.U32 R8, R13, 0x40, RZ ;  /* 0x000000400d087824 */ /* 0x003fe200078e00ff */
[----:B------:R-:W-:-:S04]  /*0400*/  SHF.R.U32.HI R10, RZ, 0x5, R13 ;  /* 0x00000005ff0a7819 */ /* 0x000fc8000001160d */
[----:B------:R-:W-:Y:S02]  /*0410*/  SGXT.U32 R9, R10, 0x3 ;  /* 0x000000030a09781a */ /* 0x000fe40000000000 */
[----:B------:R-:W-:-:S04]  /*0420*/  LOP3.LUT R8, R8, 0x7c0, RZ, 0xc0, !PT ;  /* 0x000007c008087812 */ /* 0x000fc800078ec0ff */
[C---:B------:R-:W-:Y:S02]  /*0430*/  LOP3.LUT R2, R8.reuse, R9, RZ, 0xfc, !PT ;  /* 0x0000000908027212 */ /* 0x040fe400078efcff */
[----:B------:R-:W-:-:S05]  /*0440*/  LEA.HI R3, R8, UR4, RZ, 0x1e ;  /* 0x0000000408037c11 */ /* 0x000fca000f8ff0ff */
[----:B------:R-:W-:Y:S01]  /*0450*/  IMAD R12, R2, 0x4, R3 ;  /* 0x00000004020c7824 */ /* 0x000fe200078e0203 */
[C---:B------:R-:W-:Y:S01]  /*0460*/  LOP3.LUT R2, R13.reuse, 0xf0, RZ, 0xc0, !PT ;  /* 0x000000f00d027812 */ /* 0x040fe200078ec0ff */
[----:B------:R-:W-:-:S04]  /*0470*/  IMAD.SHL.U32 R8, R13, 0x4, RZ ;  /* 0x000000040d087824 */ /* 0x000fc800078e00ff */
[----:B------:R-:W-:Y:S01]  /*0480*/  VIADD R3, R2, UR4 ;  /* 0x0000000402037c36 */ /* 0x000fe20008000000 */
[----:B------:R-:W-:-:S05]  /*0490*/  LOP3.LUT R8, R8, 0x3fc, RZ, 0xc0, !PT ;  /* 0x000003fc08087812 */ /* 0x000fca00078ec0ff */
[----:B------:R-:W-:Y:S02]  /*04a0*/  IMAD R4, R8, 0x4, R3 ;  /* 0x0000000408047824 */ /* 0x000fe400078e0203 */
[----:B------:R-:W-:-:S05]  /*04b0*/  IMAD.SHL.U32 R3, R15, 0x4, RZ ;  /* 0x000000040f037824 */ /* 0x000fca00078e00ff */
[----:B------:R-:W-:Y:S02]  /*04c0*/  LOP3.LUT R14, R14, 0x3c, R3, 0xf8, !PT ;  /* 0x0000003c0e0e7812 */ /* 0x000fe400078ef803 */
[----:B------:R-:W0:Y:S02]  /*04d0*/  LDC.64 R2, c[0x0][0x218] ;  /* 0x00008600ff027b82 */ /* 0x000e240000000a00 */
[----:B------:R-:W-:-:S04]  /*04e0*/  SHF.R.S32.HI R9, RZ, 0x1f, R14 ;  /* 0x0000001fff097819 */ /* 0x000fc8000001140e */
[----:B------:R-:W-:Y:S02]  /*04f0*/  LEA.HI R10, R9, R14, RZ, 0x9 ;  /* 0x0000000e090a7211 */ /* 0x000fe400078f48ff */
[----:B------:R-:W-:Y:S02]  /*0500*/  SHF.R.U32.HI R9, RZ, 0x4, R15 ;  /* 0x00000004ff097819 */ /* 0x000fe4000001160f */
[----:B------:R-:W-:Y:S02]  /*0510*/  LOP3.LUT R11, R10, 0xfffffe00, RZ, 0xc0, !PT ;  /* 0xfffffe000a0b7812 */ /* 0x000fe400078ec0ff */
[----:B------:R-:W-:Y:S02]  /*0520*/  SGXT.U32 R9, R9, 0x4 ;  /* 0x000000040909781a */ /* 0x000fe40000000000 */
[----:B------:R-:W-:Y:S02]  /*0530*/  SHF.R.S32.HI R10, RZ, 0x9, R10 ;  /* 0x00000009ff0a7819 */ /* 0x000fe4000001140a */
[----:B------:R-:W-:Y:S01]  /*0540*/  LOP3.LUT R9, R0, R9, RZ, 0xfc, !PT ;  /* 0x0000000900097212 */ /* 0x000fe200078efcff */
[C---:B------:R-:W-:Y:S01]  /*0550*/  IMAD.IADD R11, R14.reuse, 0x1, -R11 ;  /* 0x000000010e0b7824 */ /* 0x040fe200078e0a0b */
[----:B------:R-:W-:-:S02]  /*0560*/  ISETP.GE.AND P0, PT, R14, 0x200000, PT ;  /* 0x002000000e00780c */ /* 0x000fc40003f06270 */
[C---:B------:R-:W-:Y:S02]  /*0570*/  LOP3.LUT R0, R9.reuse, 0x10, RZ, 0xfc, !PT ;  /* 0x0000001009007812 */ /* 0x040fe400078efcff */
[----:B------:R-:W-:Y:S02]  /*0580*/  LOP3.LUT R13, R8, 0x400, RZ, 0xfc, !PT ;  /* 0x00000400080d7812 */ /* 0x000fe400078efcff */
[----:B------:R-:W-:Y:S02]  /*0590*/  ISETP.LT.AND P1, PT, R9, 0x31, !P0 ;  /* 0x000000310900780c */ /* 0x000fe40004721270 */
[----:B------:R-:W-:Y:S02]  /*05a0*/  ISETP.LT.AND P0, PT, R0, 0x31, !P0 ;  /* 0x000000310000780c */ /* 0x000fe40004701270 */
[----:B------:R-:W-:-:S04]  /*05b0*/  SHF.R.U32.HI R13, RZ, 0x2, R13 ;  /* 0x00000002ff0d7819 */ /* 0x000fc8000001160d */
[----:B------:R-:W-:-:S05]  /*05c0*/  LOP3.LUT R13, R13, 0x1f0, RZ, 0xc0, !PT ;  /* 0x000001f00d0d7812 */ /* 0x000fca00078ec0ff */
[----:B------:R-:W-:-:S04]  /*05d0*/  VIADD R13, R13, UR4 ;  /* 0x000000040d0d7c36 */ /* 0x000fc80008000000 */
[----:B------:R-:W-:Y:S01]  /*05e0*/  IMAD R13, R8, 0x4, R13 ;  /* 0x00000004080d7824 */ /* 0x000fe200078e020d */
[----:B--2---:R-:W-:Y:S04]  /*05f0*/  STS [R12+0x20], R18 ;  /* 0x000020120c007388 */ /* 0x004fe80000000800 */
[----:B---3--:R-:W-:Y:S04]  /*0600*/  STS [R12], R24 ;  /* 0x000000180c007388 */ /* 0x008fe80000000800 */
[----:B-----5:R-:W-:Y:S04]  /*0610*/  STS [R12+0x40], R19 ;  /* 0x000040130c007388 */ /* 0x020fe80000000800 */
[----:B------:R-:W-:Y:S04]  /*0620*/  STS [R12+0x60], R20 ;  /* 0x000060140c007388 */ /* 0x000fe80000000800 */
[----:B------:R-:W-:Y:S04]  /*0630*/  STS [R12+0x80], R21 ;  /* 0x000080150c007388 */ /* 0x000fe80000000800 */
[----:B------:R-:W-:Y:S04]  /*0640*/  STS [R12+0xa0], R23 ;  /* 0x0000a0170c007388 */ /* 0x000fe80000000800 */
[----:B------:R-:W-:Y:S04]  /*0650*/  STS [R12+0xc0], R22 ;  /* 0x0000c0160c007388 */ /* 0x000fe80000000800 */
[----:B------:R1:W-:Y:S01]  /*0660*/  STS [R12+0xe0], R25 ;  /* 0x0000e0190c007388 */ /* 0x0003e20000000800 */
[----:B------:R-:W-:Y:S06]  /*0670*/  BAR.SYNC.DEFER_BLOCKING 0x0 ;  /* 0x0000000000007b1d */ /* 0x000fec0000010000 */
[----:B------:R-:W2:Y:S01]  /*0680*/  LDS.128 R4, [R4] ;  /* 0x0000000004047984 */ /* 0x000ea20000000c00 */
[----:B-1----:R-:W-:-:S04]  /*0690*/  IMAD R12, R10, 0x6200, R11 ;  /* 0x000062000a0c7824 */ /* 0x002fc800078e020b */
[----:B------:R-:W-:-:S04]  /*06a0*/  IMAD R11, R9, 0x200, R12 ;  /* 0x00000200090b7824 */ /* 0x000fc800078e020c */
[----:B0-----:R-:W-:-:S05]  /*06b0*/  IMAD.WIDE R10, R11, 0x4, R2 ;  /* 0x000000040b0a7825 */ /* 0x001fca00078e0202 */
[----:B--2---:R0:W-:Y:S02]  /*06c0*/  @P1 STG.E.128 desc[UR6][R10.64], R4 ;  /* 0x000000040a001986 */ /* 0x0041e4000c101d06 */
[----:B0-----:R-:W-:Y:S05]  /*06d0*/  @!P0 EXIT ;  /* 0x000000000000894d */ /* 0x001fea0003800000 */
[----:B0-----:R-:W0:Y:S01]  /*06e0*/  LDS.128 R8, [R13+0x1000] ;  /* 0x001000000d087984 */ /* 0x001e220000000c00 */
[----:B------:R-:W-:-:S04]  /*06f0*/  IMAD R5, R0, 0x200, R12 ;  /* 0x0000020000057824 */ /* 0x000fc800078e020c */
[----:B------:R-:W-:-:S05]  /*0700*/  IMAD.WIDE R2, R5, 0x4, R2 ;  /* 0x0000000405027825 */ /* 0x000fca00078e0202 */
[----:B0-----:R-:W-:Y:S01]  /*0710*/  STG.E.128 desc[UR6][R2.64], R8 ;  /* 0x0000000802007986 */ /* 0x001fe2000c101d06 */
[----:B------:R-:W-:Y:S05]  /*0720*/  EXIT ;  /* 0x000000000000794d */ /* 0x000fea0003800000 */
.L_x_0:
[----:B------:R-:W-:-:S00]  /*0730*/  BRA `(.L_x_0) ;  /* 0xfffffffc00fc7947 */ /* 0x000fc0000383ffff */
[----:B------:R-:W-:-:S00]  /*0740*/  NOP ;  /* 0x0000000000007918 */ /* 0x000fc00000000000 */
        /* <DEDUP_REMOVED lines=11> */
.L_x_1:


//--------------------- .nv.shared.triton_poi_fused_9 --------------------------
	.section	.nv.shared.triton_poi_fused_9,"aw",@nobits
	.sectionflags	@""
	.align	16
	.zero		1024


//--------------------- .nv.constant0.triton_poi_fused_9 --------------------------
	.section	.nv.constant0.triton_poi_fused_9,"a",@progbits
	.sectionflags	@""
	.align	4
.nv.constant0.triton_poi_fused_9:
	.zero		552
